//
// Generated by NVIDIA NVVM Compiler
//
// Compiler Build ID: CL-36424714
// Cuda compilation tools, release 13.0, V13.0.88
// Based on NVVM 20.0.0
//

.version 9.0
.target sm_100
.address_size 64

	// .globl	_Z10SlowKernelv
.extern .func  (.param .b32 func_retval0) vprintf
(
	.param .b64 vprintf_param_0,
	.param .b64 vprintf_param_1
)
;
.global .align 4 .u32 dFoo;
.global .align 1 .b8 $str[9] = {102, 111, 111, 58, 32, 37, 100, 10};

.visible .entry _Z10SlowKernelv()
{
	.reg .pred 	%p<2>;
	.reg .b64 	%rd<5>;

	// begin inline asm
	mov.u64 	%rd2, %clock64;
	// end inline asm
	cvt.s64.s32 	%rd3, %rd2;
	add.s64 	%rd1, %rd3, 100000000;
$L__BB0_1:
	// begin inline asm
	mov.u64 	%rd4, %clock64;
	// end inline asm
	setp.lt.s64 	%p1, %rd4, %rd1;
	@%p1 bra 	$L__BB0_1;
	ret;

}
	// .globl	_Z6SetFooi
.visible .entry _Z6SetFooi(
	.param .u32 _Z6SetFooi_param_0
)
{
	.reg .b32 	%r<2>;

	ld.param.u32 	%r1, [_Z6SetFooi_param_0];
	st.global.u32 	[dFoo], %r1;
	ret;

}
	// .globl	_Z8PrintFoov
.visible .entry _Z8PrintFoov()
{
	.local .align 8 .b8 	__local_depot2[8];
	.reg .b64 	%SP;
	.reg .b64 	%SPL;
	.reg .b32 	%r<4>;
	.reg .b64 	%rd<5>;

	mov.u64 	%SPL, __local_depot2;
	cvta.local.u64 	%SP, %SPL;
	add.u64 	%rd1, %SP, 0;
	add.u64 	%rd2, %SPL, 0;
	ld.global.u32 	%r1, [dFoo];
	st.local.u32 	[%rd2], %r1;
	mov.u64 	%rd3, $str;
	cvta.global.u64 	%rd4, %rd3;
	{ // callseq 0, 0
	.param .b64 param0;
	st.param.b64 	[param0], %rd4;
	.param .b64 param1;
	st.param.b64 	[param1], %rd1;
	.param .b32 retval0;
	call.uni (retval0), 
	vprintf, 
	(
	param0, 
	param1
	);
	ld.param.b32 	%r2, [retval0];
	} // callseq 0
	ret;

}


// ===== COMPILED SASS (sm_100) =====

	.target	sm_100

	.elftype	@"ET_EXEC"


//--------------------- .note.nv.tkinfo           --------------------------
	.section	.note.nv.tkinfo,"",@"SHT_NOTE"
	.sectionflags	@"SHF_NOTE_NV_TKINFO"
	.tkinfo
        /*0018*/ 	.word	0x00000002
        /*0030*/ 	.string	""
        /*0030*/ 	.string	"ptxas"
        /*0030*/ 	.string	"Cuda compilation tools, release 13.0, V13.0.88"
        /*0030*/ 	.string	"Build cuda_13.0.r13.0/compiler.36424714_0"
        /*0030*/ 	.string	"-arch sm_100 -m 64 "



//--------------------- .note.nv.cuinfo           --------------------------
	.section	.note.nv.cuinfo,"",@"SHT_NOTE"
	.sectionflags	@"SHF_NOTE_NV_CUINFO"
        /*0018*/ 	.short	0x0002
        /*001a*/ 	.short	0x0064
        /*001c*/ 	.short	0x0082
	.zero		2


//--------------------- .nv.info                  --------------------------
	.section	.nv.info,"",@"SHT_CUDA_INFO"
	.align	4


	//----- nvinfo : EIATTR_REGCOUNT
	.align		4
        /*0000*/ 	.byte	0x04, 0x2f
        /*0002*/ 	.short	(.L_3 - .L_2)
	.align		4
.L_2:
        /*0004*/ 	.word	index@(_Z10SlowKernelv)
        /*0008*/ 	.word	0x00000006


	//----- nvinfo : EIATTR_FRAME_SIZE
	.align		4
.L_3:
        /*000c*/ 	.byte	0x04, 0x11
        /*000e*/ 	.short	(.L_5 - .L_4)
	.align		4
.L_4:
        /*0010*/ 	.word	index@(_Z10SlowKernelv)
        /*0014*/ 	.word	0x00000000


	//----- nvinfo : EIATTR_REGCOUNT
	.align		4
.L_5:
        /*0018*/ 	.byte	0x04, 0x2f
        /*001a*/ 	.short	(.L_7 - .L_6)
	.align		4
.L_6:
        /*001c*/ 	.word	index@(_Z6SetFooi)
        /*0020*/ 	.word	0x00000008


	//----- nvinfo : EIATTR_FRAME_SIZE
	.align		4
.L_7:
        /*0024*/ 	.byte	0x04, 0x11
        /*0026*/ 	.short	(.L_9 - .L_8)
	.align		4
.L_8:
        /*0028*/ 	.word	index@(_Z6SetFooi)
        /*002c*/ 	.word	0x00000000


	//----- nvinfo : EIATTR_REGCOUNT
	.align		4
.L_9:
        /*0030*/ 	.byte	0x04, 0x2f
        /*0032*/ 	.short	(.L_11 - .L_10)
	.align		4
.L_10:
        /*0034*/ 	.word	index@(_Z8PrintFoov)
        /*0038*/ 	.word	0x00000018


	//----- nvinfo : EIATTR_FRAME_SIZE
	.align		4
.L_11:
        /*003c*/ 	.byte	0x04, 0x11
        /*003e*/ 	.short	(.L_13 - .L_12)
	.align		4
.L_12:
        /*0040*/ 	.word	index@(_Z8PrintFoov)
        /*0044*/ 	.word	0x00000008


	//----- nvinfo : EIATTR_MIN_STACK_SIZE
	.align		4
.L_13:
        /*0048*/ 	.byte	0x04, 0x12
        /*004a*/ 	.short	(.L_15 - .L_14)
	.align		4
.L_14:
        /*004c*/ 	.word	index@(_Z8PrintFoov)
        /*0050*/ 	.word	0x00000008


	//----- nvinfo : EIATTR_MIN_STACK_SIZE
	.align		4
.L_15:
        /*0054*/ 	.byte	0x04, 0x12
        /*0056*/ 	.short	(.L_17 - .L_16)
	.align		4
.L_16:
        /*0058*/ 	.word	index@(_Z6SetFooi)
        /*005c*/ 	.word	0x00000000


	//----- nvinfo : EIATTR_MIN_STACK_SIZE
	.align		4
.L_17:
        /*0060*/ 	.byte	0x04, 0x12
        /*0062*/ 	.short	(.L_19 - .L_18)
	.align		4
.L_18:
        /*0064*/ 	.word	index@(_Z10SlowKernelv)
        /*0068*/ 	.word	0x00000000
.L_19:


//--------------------- .nv.compat                --------------------------
	.section	.nv.compat,"",@"SHT_CUDA_COMPAT_INFO"
	.align	4
        /*0000*/ 	.byte	0x02, 0x09, 0x00, 0x00, 0x02, 0x02, 0x01, 0x00, 0x02, 0x05, 0x05, 0x00, 0x03, 0x07, 0x01, 0x01
        /*0010*/ 	.byte	0x02, 0x03, 0x00, 0x00, 0x02, 0x06, 0x01, 0x00, 0x04, 0x0b, 0x08, 0x00, 0x09, 0x00, 0x00, 0x00
        /*0020*/ 	.byte	0x00, 0x00, 0x00, 0x00


//--------------------- .nv.info._Z8PrintFoov     --------------------------
	.section	.nv.info._Z8PrintFoov,"",@"SHT_CUDA_INFO"
	.sectionflags	@""
	.align	4


	//----- nvinfo : EIATTR_CUDA_API_VERSION
	.align		4
        /*0000*/ 	.byte	0x04, 0x37
        /*0002*/ 	.short	(.L_21 - .L_20)
.L_20:
        /*0004*/ 	.word	0x00000082


	//----- nvinfo : EIATTR_SPARSE_MMA_MASK
	.align		4
.L_21:
        /*0008*/ 	.byte	0x03, 0x50
        /*000a*/ 	.short	0x0000


	//----- nvinfo : EIATTR_MAXREG_COUNT
	.align		4
        /*000c*/ 	.byte	0x03, 0x1b
        /*000e*/ 	.short	0x00ff


	//----- nvinfo : EIATTR_EXTERNS
	.align		4
        /*0010*/ 	.byte	0x04, 0x0f
        /*0012*/ 	.short	(.L_23 - .L_22)


	//   ....[0]....
	.align		4
.L_22:
        /*0014*/ 	.word	index@(vprintf)


	//----- nvinfo : EIATTR_MERCURY_ISA_VERSION
	.align		4
.L_23:
        /*0018*/ 	.byte	0x03, 0x5f
        /*001a*/ 	.short	0x0101


	//----- nvinfo : EIATTR_VRC_CTA_INIT_COUNT
	.align		4
        /*001c*/ 	.byte	0x02, 0x4a
	.zero		1
	.zero		1


	//----- nvinfo : EIATTR_SYSCALL_OFFSETS
	.align		4
        /*0020*/ 	.byte	0x04, 0x46
        /*0022*/ 	.short	(.L_25 - .L_24)


	//   ....[0]....
.L_24:
        /*0024*/ 	.word	0x00000100


	//----- nvinfo : EIATTR_EXIT_INSTR_OFFSETS
	.align		4
.L_25:
        /*0028*/ 	.byte	0x04, 0x1c
        /*002a*/ 	.short	(.L_27 - .L_26)


	//   ....[0]....
.L_26:
        /*002c*/ 	.word	0x00000110


	//----- nvinfo : EIATTR_SW_WAR
	.align		4
.L_27:
        /*0030*/ 	.byte	0x04, 0x36
        /*0032*/ 	.short	(.L_29 - .L_28)
.L_28:
        /*0034*/ 	.word	0x00000008
.L_29:


//--------------------- .nv.info._Z6SetFooi       --------------------------
	.section	.nv.info._Z6SetFooi,"",@"SHT_CUDA_INFO"
	.sectionflags	@""
	.align	4


	//----- nvinfo : EIATTR_CUDA_API_VERSION
	.align		4
        /*0000*/ 	.byte	0x04, 0x37
        /*0002*/ 	.short	(.L_31 - .L_30)
.L_30:
        /*0004*/ 	.word	0x00000082


	//----- nvinfo : EIATTR_KPARAM_INFO
	.align		4
.L_31:
        /*0008*/ 	.byte	0x04, 0x17
        /*000a*/ 	.short	(.L_33 - .L_32)
.L_32:
        /*000c*/ 	.word	0x00000000
        /*0010*/ 	.short	0x0000
        /*0012*/ 	.short	0x0000
        /*0014*/ 	.byte	0x00, 0xf0, 0x11, 0x00


	//----- nvinfo : EIATTR_SPARSE_MMA_MASK
	.align		4
.L_33:
        /*0018*/ 	.byte	0x03, 0x50
        /*001a*/ 	.short	0x0000


	//----- nvinfo : EIATTR_MAXREG_COUNT
	.align		4
        /*001c*/ 	.byte	0x03, 0x1b
        /*001e*/ 	.short	0x00ff


	//----- nvinfo : EIATTR_MERCURY_ISA_VERSION
	.align		4
        /*0020*/ 	.byte	0x03, 0x5f
        /*0022*/ 	.short	0x0101


	//----- nvinfo : EIATTR_VRC_CTA_INIT_COUNT
	.align		4
        /*0024*/ 	.byte	0x02, 0x4a
	.zero		1
	.zero		1


	//----- nvinfo : EIATTR_EXIT_INSTR_OFFSETS
	.align		4
        /*0028*/ 	.byte	0x04, 0x1c
        /*002a*/ 	.short	(.L_35 - .L_34)


	//   ....[0]....
.L_34:
        /*002c*/ 	.word	0x00000050


	//----- nvinfo : EIATTR_CBANK_PARAM_SIZE
	.align		4
.L_35:
        /*0030*/ 	.byte	0x03, 0x19
        /*0032*/ 	.short	0x0004


	//----- nvinfo : EIATTR_PARAM_CBANK
	.align		4
        /*0034*/ 	.byte	0x04, 0x0a
        /*0036*/ 	.short	(.L_37 - .L_36)
	.align		4
.L_36:
        /*0038*/ 	.word	index@(.nv.constant0._Z6SetFooi)
        /*003c*/ 	.short	0x0380
        /*003e*/ 	.short	0x0004


	//----- nvinfo : EIATTR_SW_WAR
	.align		4
.L_37:
        /*0040*/ 	.byte	0x04, 0x36
        /*0042*/ 	.short	(.L_39 - .L_38)
.L_38:
        /*0044*/ 	.word	0x00000008
.L_39:


//--------------------- .nv.info._Z10SlowKernelv  --------------------------
	.section	.nv.info._Z10SlowKernelv,"",@"SHT_CUDA_INFO"
	.sectionflags	@""
	.align	4


	//----- nvinfo : EIATTR_CUDA_API_VERSION
	.align		4
        /*0000*/ 	.byte	0x04, 0x37
        /*0002*/ 	.short	(.L_41 - .L_40)
.L_40:
        /*0004*/ 	.word	0x00000082


	//----- nvinfo : EIATTR_SPARSE_MMA_MASK
	.align		4
.L_41:
        /*0008*/ 	.byte	0x03, 0x50
        /*000a*/ 	.short	0x0000


	//----- nvinfo : EIATTR_MAXREG_COUNT
	.align		4
        /*000c*/ 	.byte	0x03, 0x1b
        /*000e*/ 	.short	0x00ff


	//----- nvinfo : EIATTR_MERCURY_ISA_VERSION
	.align		4
        /*0010*/ 	.byte	0x03, 0x5f
        /*0012*/ 	.short	0x0101


	//----- nvinfo : EIATTR_VRC_CTA_INIT_COUNT
	.align		4
        /*0014*/ 	.byte	0x02, 0x4a
	.zero		1
	.zero		1


	//----- nvinfo : EIATTR_EXIT_INSTR_OFFSETS
	.align		4
        /*0018*/ 	.byte	0x04, 0x1c
        /*001a*/ 	.short	(.L_43 - .L_42)


	//   ....[0]....
.L_42:
        /*001c*/ 	.word	0x00000090


	//----- nvinfo : EIATTR_SW_WAR
	.align		4
.L_43:
        /*0020*/ 	.byte	0x04, 0x36
        /*0022*/ 	.short	(.L_45 - .L_44)
.L_44:
        /*0024*/ 	.word	0x00000008
.L_45:


//--------------------- .nv.callgraph             --------------------------
	.section	.nv.callgraph,"",@"SHT_CUDA_CALLGRAPH"
	.align	4
	.sectionentsize	8
	.align		4
        /*0000*/ 	.word	0x00000000
	.align		4
        /*0004*/ 	.word	0xffffffff
	.align		4
        /*0008*/ 	.word	index@(_Z8PrintFoov)
	.align		4
        /*000c*/ 	.word	index@(vprintf)
	.align		4
        /*0010*/ 	.word	0x00000000
	.align		4
        /*0014*/ 	.word	0xfffffffe
	.align		4
        /*0018*/ 	.word	0x00000000
	.align		4
        /*001c*/ 	.word	0xfffffffd
	.align		4
        /*0020*/ 	.word	0x00000000
	.align		4
        /*0024*/ 	.word	0xfffffffc


//--------------------- .nv.constant4             --------------------------
	.section	.nv.constant4,"a",@progbits
	.align	8
	.align		8
.nv.constant4:
        /*0000*/ 	.dword	vprintf
	.align		8
        /*0008*/ 	.dword	dFoo
	.align		8
        /*0010*/ 	.dword	$str


//--------------------- .text._Z8PrintFoov        --------------------------
	.section	.text._Z8PrintFoov,"ax",@progbits
	.align	128
        .global         _Z8PrintFoov
        .type           _Z8PrintFoov,@function
        .size           _Z8PrintFoov,(.L_x_5 - _Z8PrintFoov)
        .other          _Z8PrintFoov,@"STO_CUDA_ENTRY STV_DEFAULT"
_Z8PrintFoov:
.text._Z8PrintFoov:
[----:B------:R-:W0:Y:S08]  /*0000*/  LDC R1, c[0x0][0x37c] ;  /* 0x0000df00ff017b82 */ /* 0x000e300000000800 */
[----:B------:R-:W1:Y:S01]  /*0010*/  LDC.64 R2, c[0x4][0x8] ;  /* 0x01000200ff027b82 */ /* 0x000e620000000a00 */
[----:B------:R-:W1:Y:S01]  /*0020*/  LDCU.64 UR4, c[0x0][0x358] ;  /* 0x00006b00ff0477ac */ /* 0x000e620008000a00 */
[----:B0-----:R-:W-:Y:S01]  /*0030*/  VIADD R1, R1, 0xfffffff8 ;  /* 0xfffffff801017836 */ /* 0x001fe20000000000 */
[----:B------:R-:W0:Y:S01]  /*0040*/  LDCU.64 UR6, c[0x4][0x10] ;  /* 0x01000200ff0677ac */ /* 0x000e220008000a00 */
[----:B-1----:R-:W2:Y:S01]  /*0050*/  LDG.E R2, desc[UR4][R2.64] ;  /* 0x0000000402027981 */ /* 0x002ea2000c1e1900 */
[----:B------:R-:W-:Y:S01]  /*0060*/  MOV R0, 0x0 ;  /* 0x0000000000007802 */ /* 0x000fe20000000f00 */
[----:B------:R-:W1:Y:S01]  /*0070*/  LDCU UR4, c[0x0][0x2f8] ;  /* 0x00005f00ff0477ac */ /* 0x000e620008000800 */
[----:B0-----:R-:W-:Y:S01]  /*0080*/  IMAD.U32 R4, RZ, RZ, UR6 ;  /* 0x00000006ff047e24 */ /* 0x001fe2000f8e00ff */
[----:B------:R-:W-:Y:S01]  /*0090*/  MOV R5, UR7 ;  /* 0x0000000700057c02 */ /* 0x000fe20008000f00 */
[----:B------:R0:W3:Y:S01]  /*00a0*/  LDC.64 R8, c[0x4][R0] ;  /* 0x0100000000087b82 */ /* 0x0000e20000000a00 */
[----:B------:R-:W4:Y:S01]  /*00b0*/  LDCU UR5, c[0x0][0x2fc] ;  /* 0x00005f80ff0577ac */ /* 0x000f220008000800 */
[----:B-1----:R-:W-:-:S05]  /*00c0*/  IADD3 R6, P0, PT, R1, UR4, RZ ;  /* 0x0000000401067c10 */ /* 0x002fca000ff1e0ff */
[----:B----4-:R-:W-:Y:S01]  /*00d0*/  IMAD.X R7, RZ, RZ, UR5, P0 ;  /* 0x00000005ff077e24 */ /* 0x010fe200080e06ff */
[----:B--23--:R0:W-:Y:S07]  /*00e0*/  STL [R1], R2 ;  /* 0x0000000201007387 */ /* 0x00c1ee0000100800 */
[----:B------:R-:W-:-:S07]  /*00f0*/  LEPC R20, `(.L_x_0) ;  /* 0x000000001014794e */ /* 0x000fce0000000000 */
[----:B0-----:R-:W-:Y:S05]  /*0100*/  CALL.ABS.NOINC R8 ;  /* 0x0000000008007343 */ /* 0x001fea0003c00000 */
.L_x_0:
[----:B------:R-:W-:Y:S05]  /*0110*/  EXIT ;  /* 0x000000000000794d */ /* 0x000fea0003800000 */
.L_x_1:
[----:B------:R-:W-:-:S00]  /*0120*/  BRA `(.L_x_1) ;  /* 0xfffffffc00fc7947 */ /* 0x000fc0000383ffff */
[----:B------:R-:W-:-:S00]  /*0130*/  NOP ;  /* 0x0000000000007918 */ /* 0x000fc00000000000 */
        /* <DEDUP_REMOVED lines=12> */
.L_x_5:


//--------------------- .text._Z6SetFooi          --------------------------
	.section	.text._Z6SetFooi,"ax",@progbits
	.align	128
        .global         _Z6SetFooi
        .type           _Z6SetFooi,@function
        .size           _Z6SetFooi,(.L_x_6 - _Z6SetFooi)
        .other          _Z6SetFooi,@"STO_CUDA_ENTRY STV_DEFAULT"
_Z6SetFooi:
.text._Z6SetFooi:
[----:B------:R-:W-:Y:S08]  /*0000*/  LDC R1, c[0x0][0x37c] ;  /* 0x0000df00ff017b82 */ /* 0x000ff00000000800 */
[----:B------:R-:W0:Y:S01]  /*0010*/  LDC R5, c[0x0][0x380] ;  /* 0x0000e000ff057b82 */ /* 0x000e220000000800 */
[----:B------:R-:W0:Y:S07]  /*0020*/  LDCU.64 UR4, c[0x0][0x358] ;  /* 0x00006b00ff0477ac */ /* 0x000e2e0008000a00 */
[----:B------:R-:W0:Y:S02]  /*0030*/  LDC.64 R2, c[0x4][0x8] ;  /* 0x01000200ff027b82 */ /* 0x000e240000000a00 */
[----:B0-----:R-:W-:Y:S01]  /*0040*/  STG.E desc[UR4][R2.64], R5 ;  /* 0x0000000502007986 */ /* 0x001fe2000c101904 */
[----:B------:R-:W-:Y:S05]  /*0050*/  EXIT ;  /* 0x000000000000794d */ /* 0x000fea0003800000 */
.L_x_2:
        /* <DEDUP_REMOVED lines=10> */
.L_x_6:


//--------------------- .text._Z10SlowKernelv     --------------------------
	.section	.text._Z10SlowKernelv,"ax",@progbits
	.align	128
        .global         _Z10SlowKernelv
        .type           _Z10SlowKernelv,@function
        .size           _Z10SlowKernelv,(.L_x_7 - _Z10SlowKernelv)
        .other          _Z10SlowKernelv,@"STO_CUDA_ENTRY STV_DEFAULT"
_Z10SlowKernelv:
.text._Z10SlowKernelv:
[----:B------:R-:W-:Y:S08]  /*0000*/  LDC R1, c[0x0][0x37c] ;  /* 0x0000df00ff017b82 */ /* 0x000ff00000000800 */
[----:B------:R-:W0:Y:S01]  /*0010*/  S2UR UR4, SR_CLOCKLO ;  /* 0x00000000000479c3 */ /* 0x000e220000005000 */
[----:B------:R-:W-:Y:S01]  /*0020*/  NOP ;  /* 0x0000000000007918 */ /* 0x000fe20000000000 */
[----:B0-----:R-:W-:-:S04]  /*0030*/  UIADD3 UR5, UP0, UPT, UR4, 0x5f5e100, URZ ;  /* 0x05f5e10004057890 */ /* 0x001fc8000ff1e0ff */
[----:B------:R-:W-:-:S12]  /*0040*/  ULEA.HI.X.SX32 UR4, UR4, URZ, 0x1, UP0 ;  /* 0x000000ff04047291 */ /* 0x000fd800080f0eff */
.L_x_3:
[----:B------:R-:W-:-:S06]  /*0050*/  CS2R R2, SR_CLOCKLO ;  /* 0x0000000000027805 */ /* 0x000fcc0000015000 */
[----:B------:R-:W-:-:S04]  /*0060*/  ISETP.GE.U32.AND P0, PT, R2, UR5, PT ;  /* 0x0000000502007c0c */ /* 0x000fc8000bf06070 */
[----:B------:R-:W-:-:S13]  /*0070*/  ISETP.GE.AND.EX P0, PT, R3, UR4, PT, P0 ;  /* 0x0000000403007c0c */ /* 0x000fda000bf06300 */
[----:B------:R-:W-:Y:S05]  /*0080*/  @!P0 BRA `(.L_x_3) ;  /* 0xfffffffc00f08947 */ /* 0x000fea000383ffff */
[----:B------:R-:W-:Y:S05]  /*0090*/  EXIT ;  /* 0x000000000000794d */ /* 0x000fea0003800000 */
.L_x_4:
        /* <DEDUP_REMOVED lines=14> */
.L_x_7:


//--------------------- .nv.global.init           --------------------------
	.section	.nv.global.init,"aw",@progbits
.nv.global.init:
	.type		$str,@object
	.size		$str,(.L_1 - $str)
$str:
        /*0000*/ 	.byte	0x66, 0x6f, 0x6f, 0x3a, 0x20, 0x25, 0x64, 0x0a, 0x00
.L_1:


//--------------------- .nv.shared.reserved.0     --------------------------
	.section	.nv.shared.reserved.0,"aw",@nobits
	.weak		__nv_reservedSMEM_offset_0_alias
	.size		__nv_reservedSMEM_offset_0_alias, 0, 64
	.other		__nv_reservedSMEM_offset_0_alias,@"STO_CUDA_RESERVED_SHARED STV_DEFAULT"
__nv_reservedSMEM_offset_0_alias:
	.zero		0
	.zero		64


//--------------------- .nv.global                --------------------------
	.section	.nv.global,"aw",@nobits
	.align	4
.nv.global:
	.type		dFoo,@object
	.size		dFoo,(.L_0 - dFoo)
dFoo:
	.zero		4
.L_0:


//--------------------- .nv.constant0._Z8PrintFoov --------------------------
	.section	.nv.constant0._Z8PrintFoov,"a",@progbits
	.sectionflags	@""
	.align	4
.nv.constant0._Z8PrintFoov:
	.zero		896


//--------------------- .nv.constant0._Z6SetFooi  --------------------------
	.section	.nv.constant0._Z6SetFooi,"a",@progbits
	.sectionflags	@""
	.align	4
.nv.constant0._Z6SetFooi:
	.zero		900


//--------------------- .nv.constant0._Z10SlowKernelv --------------------------
	.section	.nv.constant0._Z10SlowKernelv,"a",@progbits
	.sectionflags	@""
	.align	4
.nv.constant0._Z10SlowKernelv:
	.zero		896


//--------------------- SYMBOLS --------------------------

	.type		.nv.reservedSmem.offset0,@object
	.size		.nv.reservedSmem.offset0,0x4
	.type		vprintf,@function
